//
// Generated by NVIDIA NVVM Compiler
//
// Compiler Build ID: CL-36424714
// Cuda compilation tools, release 13.0, V13.0.88
// Based on NVVM 20.0.0
//

.version 9.0
.target sm_100
.address_size 64

	// .globl	_Z6suma2dPfS_ii

.visible .entry _Z6suma2dPfS_ii(
	.param .u64 .ptr .align 1 _Z6suma2dPfS_ii_param_0,
	.param .u64 .ptr .align 1 _Z6suma2dPfS_ii_param_1,
	.param .u32 _Z6suma2dPfS_ii_param_2,
	.param .u32 _Z6suma2dPfS_ii_param_3
)
{
	.reg .pred 	%p<28>;
	.reg .b32 	%r<52>;
	.reg .b32 	%f<22>;
	.reg .b64 	%rd<11>;

	ld.param.u64 	%rd6, [_Z6suma2dPfS_ii_param_0];
	ld.param.u64 	%rd5, [_Z6suma2dPfS_ii_param_1];
	ld.param.u32 	%r23, [_Z6suma2dPfS_ii_param_2];
	ld.param.u32 	%r24, [_Z6suma2dPfS_ii_param_3];
	cvta.to.global.u64 	%rd1, %rd6;
	mov.u32 	%r25, %ntid.x;
	mov.u32 	%r26, %ctaid.x;
	mov.u32 	%r27, %tid.x;
	mad.lo.s32 	%r1, %r25, %r26, %r27;
	sub.s32 	%r48, %r1, %r24;
	add.s32 	%r3, %r24, %r1;
	setp.gt.s32 	%p1, %r48, %r3;
	@%p1 bra 	$L__BB0_22;
	mov.u32 	%r28, %tid.y;
	mov.u32 	%r29, %ctaid.y;
	mov.u32 	%r30, %ntid.y;
	mad.lo.s32 	%r31, %r30, %r29, %r28;
	cvta.to.global.u64 	%rd7, %rd5;
	sub.s32 	%r4, %r31, %r24;
	add.s32 	%r5, %r24, %r31;
	mad.lo.s32 	%r32, %r23, %r1, %r31;
	mul.wide.s32 	%rd8, %r32, 4;
	add.s64 	%rd2, %rd7, %rd8;
	shl.b32 	%r6, %r24, 1;
	add.s32 	%r7, %r4, 1;
	and.b32  	%r8, %r24, 1;
	add.s32 	%r9, %r4, 2;
	add.s32 	%r10, %r4, 3;
$L__BB0_2:
	mov.u32 	%r11, %r48;
	setp.gt.s32 	%p2, %r4, %r5;
	@%p2 bra 	$L__BB0_21;
	mul.lo.s32 	%r12, %r11, %r23;
	or.b32  	%r33, %r4, %r11;
	setp.lt.s32 	%p3, %r33, 0;
	max.s32 	%r34, %r4, %r11;
	setp.ge.s32 	%p4, %r34, %r23;
	add.s32 	%r35, %r4, %r12;
	mul.wide.s32 	%rd9, %r35, 4;
	add.s64 	%rd3, %rd1, %rd9;
	or.pred  	%p5, %p4, %p3;
	@%p5 bra 	$L__BB0_5;
	ld.global.f32 	%f1, [%rd2];
	ld.global.f32 	%f2, [%rd3];
	add.f32 	%f3, %f1, %f2;
	st.global.f32 	[%rd2], %f3;
$L__BB0_5:
	setp.eq.s32 	%p6, %r8, 0;
	mov.u32 	%r51, %r7;
	@%p6 bra 	$L__BB0_10;
	or.b32  	%r36, %r7, %r11;
	setp.lt.s32 	%p7, %r36, 0;
	max.s32 	%r37, %r7, %r11;
	setp.ge.s32 	%p8, %r37, %r23;
	or.pred  	%p9, %p8, %p7;
	@%p9 bra 	$L__BB0_8;
	ld.global.f32 	%f4, [%rd2];
	ld.global.f32 	%f5, [%rd3+4];
	add.f32 	%f6, %f4, %f5;
	st.global.f32 	[%rd2], %f6;
$L__BB0_8:
	or.b32  	%r38, %r9, %r11;
	setp.lt.s32 	%p10, %r38, 0;
	max.s32 	%r39, %r9, %r11;
	setp.ge.s32 	%p11, %r39, %r23;
	or.pred  	%p12, %p11, %p10;
	mov.u32 	%r51, %r10;
	@%p12 bra 	$L__BB0_10;
	ld.global.f32 	%f7, [%rd2];
	ld.global.f32 	%f8, [%rd3+8];
	add.f32 	%f9, %f7, %f8;
	st.global.f32 	[%rd2], %f9;
$L__BB0_10:
	setp.lt.u32 	%p13, %r6, 3;
	@%p13 bra 	$L__BB0_21;
	add.s32 	%r50, %r51, %r12;
$L__BB0_12:
	or.b32  	%r40, %r51, %r11;
	setp.lt.s32 	%p14, %r40, 0;
	max.s32 	%r41, %r51, %r11;
	setp.ge.s32 	%p15, %r41, %r23;
	mul.wide.s32 	%rd10, %r50, 4;
	add.s64 	%rd4, %rd1, %rd10;
	or.pred  	%p16, %p15, %p14;
	@%p16 bra 	$L__BB0_14;
	ld.global.f32 	%f10, [%rd2];
	ld.global.f32 	%f11, [%rd4];
	add.f32 	%f12, %f10, %f11;
	st.global.f32 	[%rd2], %f12;
$L__BB0_14:
	add.s32 	%r17, %r51, 1;
	or.b32  	%r42, %r17, %r11;
	setp.lt.s32 	%p17, %r42, 0;
	max.s32 	%r43, %r17, %r11;
	setp.ge.s32 	%p18, %r43, %r23;
	or.pred  	%p19, %p18, %p17;
	@%p19 bra 	$L__BB0_16;
	ld.global.f32 	%f13, [%rd2];
	ld.global.f32 	%f14, [%rd4+4];
	add.f32 	%f15, %f13, %f14;
	st.global.f32 	[%rd2], %f15;
$L__BB0_16:
	add.s32 	%r18, %r17, 1;
	or.b32  	%r44, %r18, %r11;
	setp.lt.s32 	%p20, %r44, 0;
	max.s32 	%r45, %r18, %r11;
	setp.ge.s32 	%p21, %r45, %r23;
	or.pred  	%p22, %p21, %p20;
	@%p22 bra 	$L__BB0_18;
	ld.global.f32 	%f16, [%rd2];
	ld.global.f32 	%f17, [%rd4+8];
	add.f32 	%f18, %f16, %f17;
	st.global.f32 	[%rd2], %f18;
$L__BB0_18:
	add.s32 	%r19, %r18, 1;
	or.b32  	%r46, %r19, %r11;
	setp.lt.s32 	%p23, %r46, 0;
	max.s32 	%r47, %r19, %r11;
	setp.ge.s32 	%p24, %r47, %r23;
	or.pred  	%p25, %p24, %p23;
	@%p25 bra 	$L__BB0_20;
	ld.global.f32 	%f19, [%rd2];
	ld.global.f32 	%f20, [%rd4+12];
	add.f32 	%f21, %f19, %f20;
	st.global.f32 	[%rd2], %f21;
$L__BB0_20:
	add.s32 	%r50, %r50, 4;
	setp.ne.s32 	%p26, %r19, %r5;
	add.s32 	%r51, %r19, 1;
	@%p26 bra 	$L__BB0_12;
$L__BB0_21:
	add.s32 	%r48, %r11, 1;
	setp.ne.s32 	%p27, %r11, %r3;
	@%p27 bra 	$L__BB0_2;
$L__BB0_22:
	ret;

}


// ===== COMPILED SASS (sm_100) =====

	.target	sm_100

	.elftype	@"ET_EXEC"


//--------------------- .note.nv.tkinfo           --------------------------
	.section	.note.nv.tkinfo,"",@"SHT_NOTE"
	.sectionflags	@"SHF_NOTE_NV_TKINFO"
	.tkinfo
        /*0018*/ 	.word	0x00000002
        /*0030*/ 	.string	""
        /*0030*/ 	.string	"ptxas"
        /*0030*/ 	.string	"Cuda compilation tools, release 13.0, V13.0.88"
        /*0030*/ 	.string	"Build cuda_13.0.r13.0/compiler.36424714_0"
        /*0030*/ 	.string	"-arch sm_100 -m 64 "



//--------------------- .note.nv.cuinfo           --------------------------
	.section	.note.nv.cuinfo,"",@"SHT_NOTE"
	.sectionflags	@"SHF_NOTE_NV_CUINFO"
        /*0018*/ 	.short	0x0002
        /*001a*/ 	.short	0x0064
        /*001c*/ 	.short	0x0082
	.zero		2


//--------------------- .nv.info                  --------------------------
	.section	.nv.info,"",@"SHT_CUDA_INFO"
	.align	4


	//----- nvinfo : EIATTR_REGCOUNT
	.align		4
        /*0000*/ 	.byte	0x04, 0x2f
        /*0002*/ 	.short	(.L_1 - .L_0)
	.align		4
.L_0:
        /*0004*/ 	.word	index@(_Z6suma2dPfS_ii)
        /*0008*/ 	.word	0x00000018


	//----- nvinfo : EIATTR_FRAME_SIZE
	.align		4
.L_1:
        /*000c*/ 	.byte	0x04, 0x11
        /*000e*/ 	.short	(.L_3 - .L_2)
	.align		4
.L_2:
        /*0010*/ 	.word	index@(_Z6suma2dPfS_ii)
        /*0014*/ 	.word	0x00000000


	//----- nvinfo : EIATTR_MIN_STACK_SIZE
	.align		4
.L_3:
        /*0018*/ 	.byte	0x04, 0x12
        /*001a*/ 	.short	(.L_5 - .L_4)
	.align		4
.L_4:
        /*001c*/ 	.word	index@(_Z6suma2dPfS_ii)
        /*0020*/ 	.word	0x00000000
.L_5:


//--------------------- .nv.compat                --------------------------
	.section	.nv.compat,"",@"SHT_CUDA_COMPAT_INFO"
	.align	4
        /*0000*/ 	.byte	0x02, 0x09, 0x00, 0x00, 0x02, 0x02, 0x01, 0x00, 0x02, 0x05, 0x05, 0x00, 0x03, 0x07, 0x01, 0x01
        /*0010*/ 	.byte	0x02, 0x03, 0x00, 0x00, 0x02, 0x06, 0x01, 0x00, 0x04, 0x0b, 0x08, 0x00, 0x09, 0x00, 0x00, 0x00
        /*0020*/ 	.byte	0x00, 0x00, 0x00, 0x00


//--------------------- .nv.info._Z6suma2dPfS_ii  --------------------------
	.section	.nv.info._Z6suma2dPfS_ii,"",@"SHT_CUDA_INFO"
	.sectionflags	@""
	.align	4


	//----- nvinfo : EIATTR_CUDA_API_VERSION
	.align		4
        /*0000*/ 	.byte	0x04, 0x37
        /*0002*/ 	.short	(.L_7 - .L_6)
.L_6:
        /*0004*/ 	.word	0x00000082


	//----- nvinfo : EIATTR_KPARAM_INFO
	.align		4
.L_7:
        /*0008*/ 	.byte	0x04, 0x17
        /*000a*/ 	.short	(.L_9 - .L_8)
.L_8:
        /*000c*/ 	.word	0x00000000
        /*0010*/ 	.short	0x0003
        /*0012*/ 	.short	0x0014
        /*0014*/ 	.byte	0x00, 0xf0, 0x11, 0x00


	//----- nvinfo : EIATTR_KPARAM_INFO
	.align		4
.L_9:
        /*0018*/ 	.byte	0x04, 0x17
        /*001a*/ 	.short	(.L_11 - .L_10)
.L_10:
        /*001c*/ 	.word	0x00000000
        /*0020*/ 	.short	0x0002
        /*0022*/ 	.short	0x0010
        /*0024*/ 	.byte	0x00, 0xf0, 0x11, 0x00


	//----- nvinfo : EIATTR_KPARAM_INFO
	.align		4
.L_11:
        /*0028*/ 	.byte	0x04, 0x17
        /*002a*/ 	.short	(.L_13 - .L_12)
.L_12:
        /*002c*/ 	.word	0x00000000
        /*0030*/ 	.short	0x0001
        /*0032*/ 	.short	0x0008
        /*0034*/ 	.byte	0x00, 0xf5, 0x21, 0x00


	//----- nvinfo : EIATTR_KPARAM_INFO
	.align		4
.L_13:
        /*0038*/ 	.byte	0x04, 0x17
        /*003a*/ 	.short	(.L_15 - .L_14)
.L_14:
        /*003c*/ 	.word	0x00000000
        /*0040*/ 	.short	0x0000
        /*0042*/ 	.short	0x0000
        /*0044*/ 	.byte	0x00, 0xf5, 0x21, 0x00


	//----- nvinfo : EIATTR_SPARSE_MMA_MASK
	.align		4
.L_15:
        /*0048*/ 	.byte	0x03, 0x50
        /*004a*/ 	.short	0x0000


	//----- nvinfo : EIATTR_MAXREG_COUNT
	.align		4
        /*004c*/ 	.byte	0x03, 0x1b
        /*004e*/ 	.short	0x00ff


	//----- nvinfo : EIATTR_MERCURY_ISA_VERSION
	.align		4
        /*0050*/ 	.byte	0x03, 0x5f
        /*0052*/ 	.short	0x0101


	//----- nvinfo : EIATTR_VRC_CTA_INIT_COUNT
	.align		4
        /*0054*/ 	.byte	0x02, 0x4a
	.zero		1
	.zero		1


	//----- nvinfo : EIATTR_EXIT_INSTR_OFFSETS
	.align		4
        /*0058*/ 	.byte	0x04, 0x1c
        /*005a*/ 	.short	(.L_17 - .L_16)


	//   ....[0]....
.L_16:
        /*005c*/ 	.word	0x00000090


	//   ....[1]....
        /*0060*/ 	.word	0x00000740


	//----- nvinfo : EIATTR_CRS_STACK_SIZE
	.align		4
.L_17:
        /*0064*/ 	.byte	0x04, 0x1e
        /*0066*/ 	.short	(.L_19 - .L_18)
.L_18:
        /*0068*/ 	.word	0x00000000


	//----- nvinfo : EIATTR_CBANK_PARAM_SIZE
	.align		4
.L_19:
        /*006c*/ 	.byte	0x03, 0x19
        /*006e*/ 	.short	0x0018


	//----- nvinfo : EIATTR_PARAM_CBANK
	.align		4
        /*0070*/ 	.byte	0x04, 0x0a
        /*0072*/ 	.short	(.L_21 - .L_20)
	.align		4
.L_20:
        /*0074*/ 	.word	index@(.nv.constant0._Z6suma2dPfS_ii)
        /*0078*/ 	.short	0x0380
        /*007a*/ 	.short	0x0018


	//----- nvinfo : EIATTR_SW_WAR
	.align		4
.L_21:
        /*007c*/ 	.byte	0x04, 0x36
        /*007e*/ 	.short	(.L_23 - .L_22)
.L_22:
        /*0080*/ 	.word	0x00000008
.L_23:


//--------------------- .nv.callgraph             --------------------------
	.section	.nv.callgraph,"",@"SHT_CUDA_CALLGRAPH"
	.align	4
	.sectionentsize	8
	.align		4
        /*0000*/ 	.word	0x00000000
	.align		4
        /*0004*/ 	.word	0xffffffff
	.align		4
        /*0008*/ 	.word	0x00000000
	.align		4
        /*000c*/ 	.word	0xfffffffe
	.align		4
        /*0010*/ 	.word	0x00000000
	.align		4
        /*0014*/ 	.word	0xfffffffd
	.align		4
        /*0018*/ 	.word	0x00000000
	.align		4
        /*001c*/ 	.word	0xfffffffc


//--------------------- .text._Z6suma2dPfS_ii     --------------------------
	.section	.text._Z6suma2dPfS_ii,"ax",@progbits
	.align	128
        .global         _Z6suma2dPfS_ii
        .type           _Z6suma2dPfS_ii,@function
        .size           _Z6suma2dPfS_ii,(.L_x_9 - _Z6suma2dPfS_ii)
        .other          _Z6suma2dPfS_ii,@"STO_CUDA_ENTRY STV_DEFAULT"
_Z6suma2dPfS_ii:
.text._Z6suma2dPfS_ii:
[----:B------:R-:W-:Y:S01]  /*0000*/  LDC R1, c[0x0][0x37c] ;  /* 0x0000df00ff017b82 */ /* 0x000fe20000000800 */
[----:B------:R-:W0:Y:S01]  /*0010*/  S2R R4, SR_CTAID.X ;  /* 0x0000000000047919 */ /* 0x000e220000002500 */
[----:B------:R-:W0:Y:S01]  /*0020*/  LDCU UR4, c[0x0][0x360] ;  /* 0x00006c00ff0477ac */ /* 0x000e220008000800 */
[----:B------:R-:W0:Y:S01]  /*0030*/  S2R R3, SR_TID.X ;  /* 0x0000000000037919 */ /* 0x000e220000002100 */
[----:B------:R-:W1:Y:S01]  /*0040*/  LDCU UR5, c[0x0][0x394] ;  /* 0x00007280ff0577ac */ /* 0x000e620008000800 */
[----:B0-----:R-:W-:-:S04]  /*0050*/  IMAD R4, R4, UR4, R3 ;  /* 0x0000000404047c24 */ /* 0x001fc8000f8e0203 */
[C---:B-1----:R-:W-:Y:S02]  /*0060*/  VIADD R7, R4.reuse, -UR5 ;  /* 0x8000000504077c36 */ /* 0x042fe40008000000 */
[----:B------:R-:W-:-:S05]  /*0070*/  VIADD R0, R4, UR5 ;  /* 0x0000000504007c36 */ /* 0x000fca0008000000 */
[----:B------:R-:W-:-:S13]  /*0080*/  ISETP.GT.AND P0, PT, R7, R0, PT ;  /* 0x000000000700720c */ /* 0x000fda0003f04270 */
[----:B------:R-:W-:Y:S05]  /*0090*/  @P0 EXIT ;  /* 0x000000000000094d */ /* 0x000fea0003800000 */
[----:B------:R-:W0:Y:S01]  /*00a0*/  S2R R9, SR_TID.Y ;  /* 0x0000000000097919 */ /* 0x000e220000002200 */
[----:B------:R-:W0:Y:S01]  /*00b0*/  S2UR UR4, SR_CTAID.Y ;  /* 0x00000000000479c3 */ /* 0x000e220000002600 */
[----:B------:R-:W1:Y:S01]  /*00c0*/  LDCU UR8, c[0x0][0x390] ;  /* 0x00007200ff0877ac */ /* 0x000e620008000800 */
[----:B------:R-:W2:Y:S06]  /*00d0*/  LDCU.64 UR6, c[0x0][0x358] ;  /* 0x00006b00ff0677ac */ /* 0x000eac0008000a00 */
[----:B------:R-:W0:Y:S01]  /*00e0*/  LDC R6, c[0x0][0x364] ;  /* 0x0000d900ff067b82 */ /* 0x000e220000000800 */
[----:B------:R-:W3:Y:S07]  /*00f0*/  LDCU UR9, c[0x0][0x390] ;  /* 0x00007200ff0977ac */ /* 0x000eee0008000800 */
[----:B------:R-:W4:Y:S01]  /*0100*/  LDC.64 R2, c[0x0][0x388] ;  /* 0x0000e200ff027b82 */ /* 0x000f220000000a00 */
[----:B0-----:R-:W-:Y:S01]  /*0110*/  IMAD R9, R6, UR4, R9 ;  /* 0x0000000406097c24 */ /* 0x001fe2000f8e0209 */
[----:B------:R-:W-:-:S03]  /*0120*/  USHF.L.U32 UR4, UR5, 0x1, URZ ;  /* 0x0000000105047899 */ /* 0x000fc600080006ff */
[----:B-1----:R-:W-:Y:S01]  /*0130*/  IMAD R5, R4, UR8, R9 ;  /* 0x0000000804057c24 */ /* 0x002fe2000f8e0209 */
[----:B------:R-:W-:Y:S01]  /*0140*/  UISETP.GE.U32.AND UP1, UPT, UR4, 0x3, UPT ;  /* 0x000000030400788c */ /* 0x000fe2000bf26070 */
[----:B------:R-:W-:Y:S02]  /*0150*/  VIADD R6, R9, -UR5 ;  /* 0x8000000509067c36 */ /* 0x000fe40008000000 */
[----:B----4-:R-:W-:-:S04]  /*0160*/  IMAD.WIDE R2, R5, 0x4, R2 ;  /* 0x0000000405027825 */ /* 0x010fc800078e0202 */
[----:B------:R-:W-:Y:S02]  /*0170*/  VIADD R9, R9, UR5 ;  /* 0x0000000509097c36 */ /* 0x000fe40008000000 */
[C---:B------:R-:W-:Y:S02]  /*0180*/  VIADD R8, R6.reuse, 0x1 ;  /* 0x0000000106087836 */ /* 0x040fe40000000000 */
[C---:B------:R-:W-:Y:S02]  /*0190*/  VIADD R10, R6.reuse, 0x2 ;  /* 0x00000002060a7836 */ /* 0x040fe40000000000 */
[----:B--23--:R-:W-:-:S07]  /*01a0*/  VIADD R11, R6, 0x3 ;  /* 0x00000003060b7836 */ /* 0x00cfce0000000000 */
.L_x_7:
[----:B------:R-:W-:Y:S01]  /*01b0*/  ISETP.GT.AND P0, PT, R6, R9, PT ;  /* 0x000000090600720c */ /* 0x000fe20003f04270 */
[----:B------:R-:W-:-:S12]  /*01c0*/  BSSY.RECONVERGENT B0, `(.L_x_0) ;  /* 0x0000054000007945 */ /* 0x000fd80003800200 */
[----:B0-----:R-:W-:Y:S05]  /*01d0*/  @P0 BRA `(.L_x_1) ;  /* 0x0000000400480947 */ /* 0x001fea0003800000 */
[----:B------:R-:W0:Y:S01]  /*01e0*/  LDC R15, c[0x0][0x390] ;  /* 0x0000e400ff0f7b82 */ /* 0x000e220000000800 */
[-C--:B------:R-:W-:Y:S01]  /*01f0*/  LOP3.LUT R12, R6, R7.reuse, RZ, 0xfc, !PT ;  /* 0x00000007060c7212 */ /* 0x080fe200078efcff */
[----:B------:R-:W1:Y:S03]  /*0200*/  LDCU UR4, c[0x0][0x394] ;  /* 0x00007280ff0477ac */ /* 0x000e660008000800 */
[----:B------:R-:W-:Y:S02]  /*0210*/  ISETP.GE.AND P0, PT, R12, RZ, PT ;  /* 0x000000ff0c00720c */ /* 0x000fe40003f06270 */
[----:B------:R-:W-:Y:S01]  /*0220*/  VIMNMX R12, PT, PT, R6, R7, !PT ;  /* 0x00000007060c7248 */ /* 0x000fe20007fe0100 */
[----:B------:R-:W2:Y:S03]  /*0230*/  LDC.64 R4, c[0x0][0x380] ;  /* 0x0000e000ff047b82 */ /* 0x000ea60000000a00 */
[-C--:B0-----:R-:W-:Y:S01]  /*0240*/  ISETP.GE.OR P0, PT, R12, R15.reuse, !P0 ;  /* 0x0000000f0c00720c */ /* 0x081fe20004706670 */
[----:B------:R-:W-:-:S04]  /*0250*/  IMAD R13, R7, R15, R6 ;  /* 0x0000000f070d7224 */ /* 0x000fc800078e0206 */
[----:B--2---:R-:W-:-:S08]  /*0260*/  IMAD.WIDE R4, R13, 0x4, R4 ;  /* 0x000000040d047825 */ /* 0x004fd000078e0204 */
[----:B------:R-:W2:Y:S04]  /*0270*/  @!P0 LDG.E R12, desc[UR6][R2.64] ;  /* 0x00000006020c8981 */ /* 0x000ea8000c1e1900 */
[----:B------:R-:W2:Y:S01]  /*0280*/  @!P0 LDG.E R13, desc[UR6][R4.64] ;  /* 0x00000006040d8981 */ /* 0x000ea2000c1e1900 */
[----:B-1----:R-:W-:Y:S01]  /*0290*/  ULOP3.LUT UP0, URZ, UR4, 0x1, URZ, 0xc0, !UPT ;  /* 0x0000000104ff7892 */ /* 0x002fe2000f80c0ff */
[----:B------:R-:W-:Y:S02]  /*02a0*/  IMAD.MOV.U32 R14, RZ, RZ, R8 ;  /* 0x000000ffff0e7224 */ /* 0x000fe400078e0008 */
[----:B--2---:R-:W-:-:S05]  /*02b0*/  @!P0 FADD R13, R12, R13 ;  /* 0x0000000d0c0d8221 */ /* 0x004fca0000000000 */
[----:B------:R0:W-:Y:S01]  /*02c0*/  @!P0 STG.E desc[UR6][R2.64], R13 ;  /* 0x0000000d02008986 */ /* 0x0001e2000c101906 */
[----:B------:R-:W-:Y:S05]  /*02d0*/  BRA.U !UP0, `(.L_x_2) ;  /* 0x0000000108507547 */ /* 0x000fea000b800000 */
[CC--:B0-----:R-:W-:Y:S02]  /*02e0*/  LOP3.LUT R13, R8.reuse, R7.reuse, RZ, 0xfc, !PT ;  /* 0x00000007080d7212 */ /* 0x0c1fe400078efcff */
[----:B------:R-:W-:Y:S02]  /*02f0*/  VIMNMX R12, PT, PT, R8, R7, !PT ;  /* 0x00000007080c7248 */ /* 0x000fe40007fe0100 */
[----:B------:R-:W-:-:S04]  /*0300*/  ISETP.GE.AND P0, PT, R13, RZ, PT ;  /* 0x000000ff0d00720c */ /* 0x000fc80003f06270 */
[----:B------:R-:W-:-:S13]  /*0310*/  ISETP.GE.OR P0, PT, R12, R15, !P0 ;  /* 0x0000000f0c00720c */ /* 0x000fda0004706670 */
[----:B------:R-:W2:Y:S04]  /*0320*/  @!P0 LDG.E R13, desc[UR6][R2.64] ;  /* 0x00000006020d8981 */ /* 0x000ea8000c1e1900 */
[----:B------:R-:W2:Y:S01]  /*0330*/  @!P0 LDG.E R12, desc[UR6][R4.64+0x4] ;  /* 0x00000406040c8981 */ /* 0x000ea2000c1e1900 */
[-C--:B------:R-:W-:Y:S01]  /*0340*/  VIMNMX R14, PT, PT, R10, R7.reuse, !PT ;  /* 0x000000070a0e7248 */ /* 0x080fe20007fe0100 */
[----:B------:R-:W-:Y:S01]  /*0350*/  BSSY.RECONVERGENT B1, `(.L_x_2) ;  /* 0x000000c000017945 */ /* 0x000fe20003800200 */
[----:B--2---:R-:W-:Y:S01]  /*0360*/  @!P0 FADD R13, R12, R13 ;  /* 0x0000000d0c0d8221 */ /* 0x004fe20000000000 */
[----:B------:R-:W-:-:S04]  /*0370*/  LOP3.LUT R12, R10, R7, RZ, 0xfc, !PT ;  /* 0x000000070a0c7212 */ /* 0x000fc800078efcff */
[----:B------:R0:W-:Y:S01]  /*0380*/  @!P0 STG.E desc[UR6][R2.64], R13 ;  /* 0x0000000d02008986 */ /* 0x0001e2000c101906 */
[----:B------:R-:W-:-:S04]  /*0390*/  ISETP.GE.AND P0, PT, R12, RZ, PT ;  /* 0x000000ff0c00720c */ /* 0x000fc80003f06270 */
[----:B------:R-:W-:Y:S01]  /*03a0*/  ISETP.GE.OR P0, PT, R14, R15, !P0 ;  /* 0x0000000f0e00720c */ /* 0x000fe20004706670 */
[----:B------:R-:W-:-:S12]  /*03b0*/  IMAD.MOV.U32 R14, RZ, RZ, R11 ;  /* 0x000000ffff0e7224 */ /* 0x000fd800078e000b */
[----:B0-----:R-:W-:Y:S05]  /*03c0*/  @P0 BRA `(.L_x_3) ;  /* 0x0000000000100947 */ /* 0x001fea0003800000 */
[----:B------:R-:W2:Y:S04]  /*03d0*/  LDG.E R4, desc[UR6][R4.64+0x8] ;  /* 0x0000080604047981 */ /* 0x000ea8000c1e1900 */
[----:B------:R-:W2:Y:S02]  /*03e0*/  LDG.E R13, desc[UR6][R2.64] ;  /* 0x00000006020d7981 */ /* 0x000ea4000c1e1900 */
[----:B--2---:R-:W-:-:S05]  /*03f0*/  FADD R13, R4, R13 ;  /* 0x0000000d040d7221 */ /* 0x004fca0000000000 */
[----:B------:R0:W-:Y:S02]  /*0400*/  STG.E desc[UR6][R2.64], R13 ;  /* 0x0000000d02007986 */ /* 0x0001e4000c101906 */
.L_x_3:
[----:B------:R-:W-:Y:S05]  /*0410*/  BSYNC.RECONVERGENT B1 ;  /* 0x0000000000017941 */ /* 0x000fea0003800200 */
.L_x_2:
[----:B------:R-:W-:Y:S05]  /*0420*/  BRA.U !UP1, `(.L_x_1) ;  /* 0x0000000109b47547 */ /* 0x000fea000b800000 */
[----:B------:R-:W1:Y:S01]  /*0430*/  LDC.64 R4, c[0x0][0x380] ;  /* 0x0000e000ff047b82 */ /* 0x000e620000000a00 */
[----:B------:R-:W-:-:S07]  /*0440*/  IMAD R15, R7, R15, R14 ;  /* 0x0000000f070f7224 */ /* 0x000fce00078e020e */
.L_x_6:
[CC--:B------:R-:W-:Y:S02]  /*0450*/  LOP3.LUT R12, R14.reuse, R7.reuse, RZ, 0xfc, !PT ;  /* 0x000000070e0c7212 */ /* 0x0c0fe400078efcff */
[----:B0-----:R-:W-:Y:S02]  /*0460*/  VIMNMX R13, PT, PT, R14, R7, !PT ;  /* 0x000000070e0d7248 */ /* 0x001fe40007fe0100 */
[----:B------:R-:W-:-:S04]  /*0470*/  ISETP.GE.AND P1, PT, R12, RZ, PT ;  /* 0x000000ff0c00720c */ /* 0x000fc80003f26270 */
[----:B------:R-:W-:Y:S01]  /*0480*/  ISETP.GE.OR P1, PT, R13, UR9, !P1 ;  /* 0x000000090d007c0c */ /* 0x000fe2000cf26670 */
[----:B-1----:R-:W-:-:S12]  /*0490*/  IMAD.WIDE R12, R15, 0x4, R4 ;  /* 0x000000040f0c7825 */ /* 0x002fd800078e0204 */
[----:B------:R-:W2:Y:S04]  /*04a0*/  @!P1 LDG.E R16, desc[UR6][R2.64] ;  /* 0x0000000602109981 */ /* 0x000ea8000c1e1900 */
[----:B------:R-:W2:Y:S01]  /*04b0*/  @!P1 LDG.E R17, desc[UR6][R12.64] ;  /* 0x000000060c119981 */ /* 0x000ea2000c1e1900 */
[----:B------:R-:W-:-:S05]  /*04c0*/  VIADD R18, R14, 0x1 ;  /* 0x000000010e127836 */ /* 0x000fca0000000000 */
[CC--:B------:R-:W-:Y:S02]  /*04d0*/  LOP3.LUT R19, R18.reuse, R7.reuse, RZ, 0xfc, !PT ;  /* 0x0000000712137212 */ /* 0x0c0fe400078efcff */
[----:B------:R-:W-:Y:S02]  /*04e0*/  VIMNMX R18, PT, PT, R18, R7, !PT ;  /* 0x0000000712127248 */ /* 0x000fe40007fe0100 */
[----:B------:R-:W-:-:S04]  /*04f0*/  ISETP.GE.AND P0, PT, R19, RZ, PT ;  /* 0x000000ff1300720c */ /* 0x000fc80003f06270 */
[----:B------:R-:W-:Y:S01]  /*0500*/  ISETP.GE.OR P0, PT, R18, UR9, !P0 ;  /* 0x0000000912007c0c */ /* 0x000fe2000c706670 */
[----:B--2---:R-:W-:-:S05]  /*0510*/  @!P1 FADD R17, R16, R17 ;  /* 0x0000001110119221 */ /* 0x004fca0000000000 */
[----:B------:R0:W-:Y:S07]  /*0520*/  @!P1 STG.E desc[UR6][R2.64], R17 ;  /* 0x0000001102009986 */ /* 0x0001ee000c101906 */
        /* <DEDUP_REMOVED lines=9> */
[----:B------:R-:W0:Y:S04]  /*05c0*/  @!P1 LDG.E R21, desc[UR6][R2.64] ;  /* 0x0000000602159981 */ /* 0x000e28000c1e1900 */
[----:B------:R-:W0:Y:S01]  /*05d0*/  @!P1 LDG.E R16, desc[UR6][R12.64+0x8] ;  /* 0x000008060c109981 */ /* 0x000e22000c1e1900 */
[----:B------:R-:W-:Y:S01]  /*05e0*/  VIADD R20, R14, 0x3 ;  /* 0x000000030e147836 */ /* 0x000fe20000000000 */
[----:B------:R-:W-:Y:S04]  /*05f0*/  BSSY.RECONVERGENT B1, `(.L_x_4) ;  /* 0x000000d000017945 */ /* 0x000fe80003800200 */
[----:B------:R-:W-:-:S04]  /*0600*/  LOP3.LUT R18, R20, R7, RZ, 0xfc, !PT ;  /* 0x0000000714127212 */ /* 0x000fc800078efcff */
[----:B------:R-:W-:Y:S01]  /*0610*/  ISETP.GE.AND P0, PT, R18, RZ, PT ;  /* 0x000000ff1200720c */ /* 0x000fe20003f06270 */
[----:B0-----:R-:W-:Y:S01]  /*0620*/  @!P1 FADD R17, R16, R21 ;  /* 0x0000001510119221 */ /* 0x001fe20000000000 */
[----:B------:R-:W-:-:S04]  /*0630*/  VIMNMX R16, PT, PT, R20, R7, !PT ;  /* 0x0000000714107248 */ /* 0x000fc80007fe0100 */
[----:B------:R-:W-:Y:S01]  /*0640*/  ISETP.GE.OR P0, PT, R16, UR9, !P0 ;  /* 0x0000000910007c0c */ /* 0x000fe2000c706670 */
[----:B------:R1:W-:Y:S01]  /*0650*/  @!P1 STG.E desc[UR6][R2.64], R17 ;  /* 0x0000001102009986 */ /* 0x0003e2000c101906 */
[----:B------:R-:W-:-:S11]  /*0660*/  ISETP.NE.AND P1, PT, R20, R9, PT ;  /* 0x000000091400720c */ /* 0x000fd60003f25270 */
[----:B-1----:R-:W-:Y:S05]  /*0670*/  @P0 BRA `(.L_x_5) ;  /* 0x0000000000100947 */ /* 0x002fea0003800000 */
[----:B------:R-:W2:Y:S04]  /*0680*/  LDG.E R12, desc[UR6][R12.64+0xc] ;  /* 0x00000c060c0c7981 */ /* 0x000ea8000c1e1900 */
[----:B------:R-:W2:Y:S02]  /*0690*/  LDG.E R17, desc[UR6][R2.64] ;  /* 0x0000000602117981 */ /* 0x000ea4000c1e1900 */
[----:B--2---:R-:W-:-:S05]  /*06a0*/  FADD R17, R12, R17 ;  /* 0x000000110c117221 */ /* 0x004fca0000000000 */
[----:B------:R0:W-:Y:S02]  /*06b0*/  STG.E desc[UR6][R2.64], R17 ;  /* 0x0000001102007986 */ /* 0x0001e4000c101906 */
.L_x_5:
[----:B------:R-:W-:Y:S05]  /*06c0*/  BSYNC.RECONVERGENT B1 ;  /* 0x0000000000017941 */ /* 0x000fea0003800200 */
.L_x_4:
[----:B------:R-:W-:Y:S02]  /*06d0*/  VIADD R15, R15, 0x4 ;  /* 0x000000040f0f7836 */ /* 0x000fe40000000000 */
[----:B------:R-:W-:Y:S01]  /*06e0*/  VIADD R14, R14, 0x4 ;  /* 0x000000040e0e7836 */ /* 0x000fe20000000000 */
[----:B------:R-:W-:Y:S06]  /*06f0*/  @P1 BRA `(.L_x_6) ;  /* 0xfffffffc00541947 */ /* 0x000fec000383ffff */
.L_x_1:
[----:B------:R-:W-:Y:S05]  /*0700*/  BSYNC.RECONVERGENT B0 ;  /* 0x0000000000007941 */ /* 0x000fea0003800200 */
.L_x_0:
[C---:B------:R-:W-:Y:S01]  /*0710*/  ISETP.NE.AND P0, PT, R7.reuse, R0, PT ;  /* 0x000000000700720c */ /* 0x040fe20003f05270 */
[----:B------:R-:W-:-:S12]  /*0720*/  VIADD R7, R7, 0x1 ;  /* 0x0000000107077836 */ /* 0x000fd80000000000 */
[----:B------:R-:W-:Y:S05]  /*0730*/  @P0 BRA `(.L_x_7) ;  /* 0xfffffff8009c0947 */ /* 0x000fea000383ffff */
[----:B------:R-:W-:Y:S05]  /*0740*/  EXIT ;  /* 0x000000000000794d */ /* 0x000fea0003800000 */
.L_x_8:
[----:B------:R-:W-:-:S00]  /*0750*/  BRA `(.L_x_8) ;  /* 0xfffffffc00fc7947 */ /* 0x000fc0000383ffff */
[----:B------:R-:W-:-:S00]  /*0760*/  NOP ;  /* 0x0000000000007918 */ /* 0x000fc00000000000 */
        /* <DEDUP_REMOVED lines=9> */
.L_x_9:


//--------------------- .nv.shared.reserved.0     --------------------------
	.section	.nv.shared.reserved.0,"aw",@nobits
	.weak		__nv_reservedSMEM_offset_0_alias
	.size		__nv_reservedSMEM_offset_0_alias, 0, 64
	.other		__nv_reservedSMEM_offset_0_alias,@"STO_CUDA_RESERVED_SHARED STV_DEFAULT"
__nv_reservedSMEM_offset_0_alias:
	.zero		0
	.zero		64


//--------------------- .nv.constant0._Z6suma2dPfS_ii --------------------------
	.section	.nv.constant0._Z6suma2dPfS_ii,"a",@progbits
	.sectionflags	@""
	.align	4
.nv.constant0._Z6suma2dPfS_ii:
	.zero		920


//--------------------- SYMBOLS --------------------------

	.type		.nv.reservedSmem.offset0,@object
	.size		.nv.reservedSmem.offset0,0x4
